//
// Generated by NVIDIA NVVM Compiler
//
// Compiler Build ID: CL-36424714
// Cuda compilation tools, release 13.0, V13.0.88
// Based on NVVM 20.0.0
//

.version 9.0
.target sm_100
.address_size 64

	// .globl	_Z15sumReduceKernelPfS_

.visible .entry _Z15sumReduceKernelPfS_(
	.param .u64 .ptr .align 1 _Z15sumReduceKernelPfS__param_0,
	.param .u64 .ptr .align 1 _Z15sumReduceKernelPfS__param_1
)
{
	.reg .pred 	%p<4>;
	.reg .b32 	%r<10>;
	.reg .b32 	%f<5>;
	.reg .b64 	%rd<9>;

	ld.param.u64 	%rd4, [_Z15sumReduceKernelPfS__param_0];
	ld.param.u64 	%rd3, [_Z15sumReduceKernelPfS__param_1];
	cvta.to.global.u64 	%rd1, %rd4;
	mov.u32 	%r1, %tid.x;
	shl.b32 	%r6, %r1, 1;
	mov.u32 	%r2, %ntid.x;
	mul.wide.u32 	%rd5, %r6, 4;
	add.s64 	%rd2, %rd1, %rd5;
	mov.b32 	%r9, 1;
$L__BB0_1:
	add.s32 	%r7, %r9, -1;
	and.b32  	%r8, %r7, %r1;
	setp.ne.s32 	%p1, %r8, 0;
	@%p1 bra 	$L__BB0_3;
	mul.wide.s32 	%rd6, %r9, 4;
	add.s64 	%rd7, %rd2, %rd6;
	ld.global.f32 	%f1, [%rd7];
	ld.global.f32 	%f2, [%rd2];
	add.f32 	%f3, %f1, %f2;
	st.global.f32 	[%rd2], %f3;
$L__BB0_3:
	bar.sync 	0;
	shl.b32 	%r9, %r9, 1;
	setp.le.u32 	%p2, %r9, %r2;
	@%p2 bra 	$L__BB0_1;
	setp.ne.s32 	%p3, %r1, 0;
	@%p3 bra 	$L__BB0_6;
	ld.global.f32 	%f4, [%rd1];
	cvta.to.global.u64 	%rd8, %rd3;
	st.global.f32 	[%rd8], %f4;
$L__BB0_6:
	ret;

}
	// .globl	_Z25sumReduceConvergentKernelPfS_
.visible .entry _Z25sumReduceConvergentKernelPfS_(
	.param .u64 .ptr .align 1 _Z25sumReduceConvergentKernelPfS__param_0,
	.param .u64 .ptr .align 1 _Z25sumReduceConvergentKernelPfS__param_1
)
{
	.reg .pred 	%p<4>;
	.reg .b32 	%r<6>;
	.reg .b32 	%f<5>;
	.reg .b64 	%rd<9>;

	ld.param.u64 	%rd4, [_Z25sumReduceConvergentKernelPfS__param_0];
	ld.param.u64 	%rd3, [_Z25sumReduceConvergentKernelPfS__param_1];
	cvta.to.global.u64 	%rd1, %rd4;
	mov.u32 	%r1, %tid.x;
	mov.u32 	%r5, %ntid.x;
	mul.wide.u32 	%rd5, %r1, 4;
	add.s64 	%rd2, %rd1, %rd5;
$L__BB1_1:
	setp.ge.u32 	%p1, %r1, %r5;
	@%p1 bra 	$L__BB1_3;
	mul.wide.s32 	%rd6, %r5, 4;
	add.s64 	%rd7, %rd2, %rd6;
	ld.global.f32 	%f1, [%rd7];
	ld.global.f32 	%f2, [%rd2];
	add.f32 	%f3, %f1, %f2;
	st.global.f32 	[%rd2], %f3;
$L__BB1_3:
	bar.sync 	0;
	shr.u32 	%r4, %r5, 1;
	setp.gt.u32 	%p2, %r5, 1;
	mov.u32 	%r5, %r4;
	@%p2 bra 	$L__BB1_1;
	setp.ne.s32 	%p3, %r1, 0;
	@%p3 bra 	$L__BB1_6;
	ld.global.f32 	%f4, [%rd1];
	cvta.to.global.u64 	%rd8, %rd3;
	st.global.f32 	[%rd8], %f4;
$L__BB1_6:
	ret;

}


// ===== COMPILED SASS (sm_100) =====

	.target	sm_100

	.elftype	@"ET_EXEC"


//--------------------- .note.nv.tkinfo           --------------------------
	.section	.note.nv.tkinfo,"",@"SHT_NOTE"
	.sectionflags	@"SHF_NOTE_NV_TKINFO"
	.tkinfo
        /*0018*/ 	.word	0x00000002
        /*0030*/ 	.string	""
        /*0030*/ 	.string	"ptxas"
        /*0030*/ 	.string	"Cuda compilation tools, release 13.0, V13.0.88"
        /*0030*/ 	.string	"Build cuda_13.0.r13.0/compiler.36424714_0"
        /*0030*/ 	.string	"-arch sm_100 -m 64 "



//--------------------- .note.nv.cuinfo           --------------------------
	.section	.note.nv.cuinfo,"",@"SHT_NOTE"
	.sectionflags	@"SHF_NOTE_NV_CUINFO"
        /*0018*/ 	.short	0x0002
        /*001a*/ 	.short	0x0064
        /*001c*/ 	.short	0x0082
	.zero		2


//--------------------- .nv.info                  --------------------------
	.section	.nv.info,"",@"SHT_CUDA_INFO"
	.align	4


	//----- nvinfo : EIATTR_REGCOUNT
	.align		4
        /*0000*/ 	.byte	0x04, 0x2f
        /*0002*/ 	.short	(.L_1 - .L_0)
	.align		4
.L_0:
        /*0004*/ 	.word	index@(_Z15sumReduceKernelPfS_)
        /*0008*/ 	.word	0x0000000e


	//----- nvinfo : EIATTR_FRAME_SIZE
	.align		4
.L_1:
        /*000c*/ 	.byte	0x04, 0x11
        /*000e*/ 	.short	(.L_3 - .L_2)
	.align		4
.L_2:
        /*0010*/ 	.word	index@(_Z15sumReduceKernelPfS_)
        /*0014*/ 	.word	0x00000000


	//----- nvinfo : EIATTR_REGCOUNT
	.align		4
.L_3:
        /*0018*/ 	.byte	0x04, 0x2f
        /*001a*/ 	.short	(.L_5 - .L_4)
	.align		4
.L_4:
        /*001c*/ 	.word	index@(_Z25sumReduceConvergentKernelPfS_)
        /*0020*/ 	.word	0x0000000c


	//----- nvinfo : EIATTR_FRAME_SIZE
	.align		4
.L_5:
        /*0024*/ 	.byte	0x04, 0x11
        /*0026*/ 	.short	(.L_7 - .L_6)
	.align		4
.L_6:
        /*0028*/ 	.word	index@(_Z25sumReduceConvergentKernelPfS_)
        /*002c*/ 	.word	0x00000000


	//----- nvinfo : EIATTR_MIN_STACK_SIZE
	.align		4
.L_7:
        /*0030*/ 	.byte	0x04, 0x12
        /*0032*/ 	.short	(.L_9 - .L_8)
	.align		4
.L_8:
        /*0034*/ 	.word	index@(_Z25sumReduceConvergentKernelPfS_)
        /*0038*/ 	.word	0x00000000


	//----- nvinfo : EIATTR_MIN_STACK_SIZE
	.align		4
.L_9:
        /*003c*/ 	.byte	0x04, 0x12
        /*003e*/ 	.short	(.L_11 - .L_10)
	.align		4
.L_10:
        /*0040*/ 	.word	index@(_Z15sumReduceKernelPfS_)
        /*0044*/ 	.word	0x00000000
.L_11:


//--------------------- .nv.compat                --------------------------
	.section	.nv.compat,"",@"SHT_CUDA_COMPAT_INFO"
	.align	4
        /*0000*/ 	.byte	0x02, 0x09, 0x00, 0x00, 0x02, 0x02, 0x01, 0x00, 0x02, 0x05, 0x05, 0x00, 0x03, 0x07, 0x01, 0x01
        /*0010*/ 	.byte	0x02, 0x03, 0x00, 0x00, 0x02, 0x06, 0x01, 0x00, 0x04, 0x0b, 0x08, 0x00, 0x09, 0x00, 0x00, 0x00
        /*0020*/ 	.byte	0x00, 0x00, 0x00, 0x00


//--------------------- .nv.info._Z25sumReduceConvergentKernelPfS_ --------------------------
	.section	.nv.info._Z25sumReduceConvergentKernelPfS_,"",@"SHT_CUDA_INFO"
	.sectionflags	@""
	.align	4


	//----- nvinfo : EIATTR_CUDA_API_VERSION
	.align		4
        /*0000*/ 	.byte	0x04, 0x37
        /*0002*/ 	.short	(.L_13 - .L_12)
.L_12:
        /*0004*/ 	.word	0x00000082


	//----- nvinfo : EIATTR_KPARAM_INFO
	.align		4
.L_13:
        /*0008*/ 	.byte	0x04, 0x17
        /*000a*/ 	.short	(.L_15 - .L_14)
.L_14:
        /*000c*/ 	.word	0x00000000
        /*0010*/ 	.short	0x0001
        /*0012*/ 	.short	0x0008
        /*0014*/ 	.byte	0x00, 0xf5, 0x21, 0x00


	//----- nvinfo : EIATTR_KPARAM_INFO
	.align		4
.L_15:
        /*0018*/ 	.byte	0x04, 0x17
        /*001a*/ 	.short	(.L_17 - .L_16)
.L_16:
        /*001c*/ 	.word	0x00000000
        /*0020*/ 	.short	0x0000
        /*0022*/ 	.short	0x0000
        /*0024*/ 	.byte	0x00, 0xf5, 0x21, 0x00


	//----- nvinfo : EIATTR_SPARSE_MMA_MASK
	.align		4
.L_17:
        /*0028*/ 	.byte	0x03, 0x50
        /*002a*/ 	.short	0x0000


	//----- nvinfo : EIATTR_MAXREG_COUNT
	.align		4
        /*002c*/ 	.byte	0x03, 0x1b
        /*002e*/ 	.short	0x00ff


	//----- nvinfo : EIATTR_NUM_BARRIERS
	.align		4
        /*0030*/ 	.byte	0x02, 0x4c
        /*0032*/ 	.byte	0x01
	.zero		1


	//----- nvinfo : EIATTR_MERCURY_ISA_VERSION
	.align		4
        /*0034*/ 	.byte	0x03, 0x5f
        /*0036*/ 	.short	0x0101


	//----- nvinfo : EIATTR_VRC_CTA_INIT_COUNT
	.align		4
        /*0038*/ 	.byte	0x02, 0x4a
	.zero		1
	.zero		1


	//----- nvinfo : EIATTR_EXIT_INSTR_OFFSETS
	.align		4
        /*003c*/ 	.byte	0x04, 0x1c
        /*003e*/ 	.short	(.L_19 - .L_18)


	//   ....[0]....
.L_18:
        /*0040*/ 	.word	0x00000150


	//   ....[1]....
        /*0044*/ 	.word	0x000001a0


	//----- nvinfo : EIATTR_CRS_STACK_SIZE
	.align		4
.L_19:
        /*0048*/ 	.byte	0x04, 0x1e
        /*004a*/ 	.short	(.L_21 - .L_20)
.L_20:
        /*004c*/ 	.word	0x00000000


	//----- nvinfo : EIATTR_CBANK_PARAM_SIZE
	.align		4
.L_21:
        /*0050*/ 	.byte	0x03, 0x19
        /*0052*/ 	.short	0x0010


	//----- nvinfo : EIATTR_PARAM_CBANK
	.align		4
        /*0054*/ 	.byte	0x04, 0x0a
        /*0056*/ 	.short	(.L_23 - .L_22)
	.align		4
.L_22:
        /*0058*/ 	.word	index@(.nv.constant0._Z25sumReduceConvergentKernelPfS_)
        /*005c*/ 	.short	0x0380
        /*005e*/ 	.short	0x0010


	//----- nvinfo : EIATTR_SW_WAR
	.align		4
.L_23:
        /*0060*/ 	.byte	0x04, 0x36
        /*0062*/ 	.short	(.L_25 - .L_24)
.L_24:
        /*0064*/ 	.word	0x00000008
.L_25:


//--------------------- .nv.info._Z15sumReduceKernelPfS_ --------------------------
	.section	.nv.info._Z15sumReduceKernelPfS_,"",@"SHT_CUDA_INFO"
	.sectionflags	@""
	.align	4


	//----- nvinfo : EIATTR_CUDA_API_VERSION
	.align		4
        /*0000*/ 	.byte	0x04, 0x37
        /*0002*/ 	.short	(.L_27 - .L_26)
.L_26:
        /*0004*/ 	.word	0x00000082


	//----- nvinfo : EIATTR_KPARAM_INFO
	.align		4
.L_27:
        /*0008*/ 	.byte	0x04, 0x17
        /*000a*/ 	.short	(.L_29 - .L_28)
.L_28:
        /*000c*/ 	.word	0x00000000
        /*0010*/ 	.short	0x0001
        /*0012*/ 	.short	0x0008
        /*0014*/ 	.byte	0x00, 0xf5, 0x21, 0x00


	//----- nvinfo : EIATTR_KPARAM_INFO
	.align		4
.L_29:
        /*0018*/ 	.byte	0x04, 0x17
        /*001a*/ 	.short	(.L_31 - .L_30)
.L_30:
        /*001c*/ 	.word	0x00000000
        /*0020*/ 	.short	0x0000
        /*0022*/ 	.short	0x0000
        /*0024*/ 	.byte	0x00, 0xf5, 0x21, 0x00


	//----- nvinfo : EIATTR_SPARSE_MMA_MASK
	.align		4
.L_31:
        /*0028*/ 	.byte	0x03, 0x50
        /*002a*/ 	.short	0x0000


	//----- nvinfo : EIATTR_MAXREG_COUNT
	.align		4
        /*002c*/ 	.byte	0x03, 0x1b
        /*002e*/ 	.short	0x00ff


	//----- nvinfo : EIATTR_NUM_BARRIERS
	.align		4
        /*0030*/ 	.byte	0x02, 0x4c
        /*0032*/ 	.byte	0x01
	.zero		1


	//----- nvinfo : EIATTR_MERCURY_ISA_VERSION
	.align		4
        /*0034*/ 	.byte	0x03, 0x5f
        /*0036*/ 	.short	0x0101


	//----- nvinfo : EIATTR_VRC_CTA_INIT_COUNT
	.align		4
        /*0038*/ 	.byte	0x02, 0x4a
	.zero		1
	.zero		1


	//----- nvinfo : EIATTR_EXIT_INSTR_OFFSETS
	.align		4
        /*003c*/ 	.byte	0x04, 0x1c
        /*003e*/ 	.short	(.L_33 - .L_32)


	//   ....[0]....
.L_32:
        /*0040*/ 	.word	0x00000170


	//   ....[1]....
        /*0044*/ 	.word	0x000001c0


	//----- nvinfo : EIATTR_CRS_STACK_SIZE
	.align		4
.L_33:
        /*0048*/ 	.byte	0x04, 0x1e
        /*004a*/ 	.short	(.L_35 - .L_34)
.L_34:
        /*004c*/ 	.word	0x00000000


	//----- nvinfo : EIATTR_CBANK_PARAM_SIZE
	.align		4
.L_35:
        /*0050*/ 	.byte	0x03, 0x19
        /*0052*/ 	.short	0x0010


	//----- nvinfo : EIATTR_PARAM_CBANK
	.align		4
        /*0054*/ 	.byte	0x04, 0x0a
        /*0056*/ 	.short	(.L_37 - .L_36)
	.align		4
.L_36:
        /*0058*/ 	.word	index@(.nv.constant0._Z15sumReduceKernelPfS_)
        /*005c*/ 	.short	0x0380
        /*005e*/ 	.short	0x0010


	//----- nvinfo : EIATTR_SW_WAR
	.align		4
.L_37:
        /*0060*/ 	.byte	0x04, 0x36
        /*0062*/ 	.short	(.L_39 - .L_38)
.L_38:
        /*0064*/ 	.word	0x00000008
.L_39:


//--------------------- .nv.callgraph             --------------------------
	.section	.nv.callgraph,"",@"SHT_CUDA_CALLGRAPH"
	.align	4
	.sectionentsize	8
	.align		4
        /*0000*/ 	.word	0x00000000
	.align		4
        /*0004*/ 	.word	0xffffffff
	.align		4
        /*0008*/ 	.word	0x00000000
	.align		4
        /*000c*/ 	.word	0xfffffffe
	.align		4
        /*0010*/ 	.word	0x00000000
	.align		4
        /*0014*/ 	.word	0xfffffffd
	.align		4
        /*0018*/ 	.word	0x00000000
	.align		4
        /*001c*/ 	.word	0xfffffffc


//--------------------- .text._Z25sumReduceConvergentKernelPfS_ --------------------------
	.section	.text._Z25sumReduceConvergentKernelPfS_,"ax",@progbits
	.align	128
        .global         _Z25sumReduceConvergentKernelPfS_
        .type           _Z25sumReduceConvergentKernelPfS_,@function
        .size           _Z25sumReduceConvergentKernelPfS_,(.L_x_8 - _Z25sumReduceConvergentKernelPfS_)
        .other          _Z25sumReduceConvergentKernelPfS_,@"STO_CUDA_ENTRY STV_DEFAULT"
_Z25sumReduceConvergentKernelPfS_:
.text._Z25sumReduceConvergentKernelPfS_:
[----:B------:R-:W-:Y:S01]  /*0000*/  LDC R1, c[0x0][0x37c] ;  /* 0x0000df00ff017b82 */ /* 0x000fe20000000800 */
[----:B------:R-:W0:Y:S07]  /*0010*/  S2R R0, SR_TID.X ;  /* 0x0000000000007919 */ /* 0x000e2e0000002100 */
[----:B------:R-:W0:Y:S01]  /*0020*/  LDC.64 R2, c[0x0][0x380] ;  /* 0x0000e000ff027b82 */ /* 0x000e220000000a00 */
[----:B------:R-:W1:Y:S01]  /*0030*/  LDCU UR6, c[0x0][0x360] ;  /* 0x00006c00ff0677ac */ /* 0x000e620008000800 */
[----:B------:R-:W2:Y:S01]  /*0040*/  LDCU.64 UR4, c[0x0][0x358] ;  /* 0x00006b00ff0477ac */ /* 0x000ea20008000a00 */
[----:B-1----:R-:W-:Y:S01]  /*0050*/  MOV R7, UR6 ;  /* 0x0000000600077c02 */ /* 0x002fe20008000f00 */
[----:B0-2---:R-:W-:-:S07]  /*0060*/  IMAD.WIDE.U32 R2, R0, 0x4, R2 ;  /* 0x0000000400027825 */ /* 0x005fce00078e0002 */
.L_x_2:
[----:B------:R-:W-:Y:S01]  /*0070*/  ISETP.GE.U32.AND P0, PT, R0, R7, PT ;  /* 0x000000070000720c */ /* 0x000fe20003f06070 */
[----:B------:R-:W-:-:S12]  /*0080*/  BSSY.RECONVERGENT B0, `(.L_x_0) ;  /* 0x0000007000007945 */ /* 0x000fd80003800200 */
[----:B0-----:R-:W-:Y:S05]  /*0090*/  @P0 BRA `(.L_x_1) ;  /* 0x0000000000140947 */ /* 0x001fea0003800000 */
[----:B------:R-:W-:Y:S01]  /*00a0*/  IMAD.WIDE R4, R7, 0x4, R2 ;  /* 0x0000000407047825 */ /* 0x000fe200078e0202 */
[----:B------:R-:W2:Y:S05]  /*00b0*/  LDG.E R9, desc[UR4][R2.64] ;  /* 0x0000000402097981 */ /* 0x000eaa000c1e1900 */
[----:B------:R-:W2:Y:S02]  /*00c0*/  LDG.E R4, desc[UR4][R4.64] ;  /* 0x0000000404047981 */ /* 0x000ea4000c1e1900 */
[----:B--2---:R-:W-:-:S05]  /*00d0*/  FADD R9, R4, R9 ;  /* 0x0000000904097221 */ /* 0x004fca0000000000 */
[----:B------:R0:W-:Y:S02]  /*00e0*/  STG.E desc[UR4][R2.64], R9 ;  /* 0x0000000902007986 */ /* 0x0001e4000c101904 */
.L_x_1:
[----:B------:R-:W-:Y:S05]  /*00f0*/  BSYNC.RECONVERGENT B0 ;  /* 0x0000000000007941 */ /* 0x000fea0003800200 */
.L_x_0:
[----:B------:R-:W-:Y:S01]  /*0100*/  BAR.SYNC.DEFER_BLOCKING 0x0 ;  /* 0x0000000000007b1d */ /* 0x000fe20000010000 */
[----:B------:R-:W-:Y:S02]  /*0110*/  ISETP.GT.U32.AND P0, PT, R7, 0x1, PT ;  /* 0x000000010700780c */ /* 0x000fe40003f04070 */
[----:B------:R-:W-:-:S11]  /*0120*/  SHF.R.U32.HI R7, RZ, 0x1, R7 ;  /* 0x00000001ff077819 */ /* 0x000fd60000011607 */
[----:B------:R-:W-:Y:S05]  /*0130*/  @P0 BRA `(.L_x_2) ;  /* 0xfffffffc00cc0947 */ /* 0x000fea000383ffff */
[----:B------:R-:W-:-:S13]  /*0140*/  ISETP.NE.AND P0, PT, R0, RZ, PT ;  /* 0x000000ff0000720c */ /* 0x000fda0003f05270 */
[----:B------:R-:W-:Y:S05]  /*0150*/  @P0 EXIT ;  /* 0x000000000000094d */ /* 0x000fea0003800000 */
[----:B0-----:R-:W0:Y:S02]  /*0160*/  LDC.64 R2, c[0x0][0x380] ;  /* 0x0000e000ff027b82 */ /* 0x001e240000000a00 */
[----:B0-----:R-:W2:Y:S06]  /*0170*/  LDG.E R3, desc[UR4][R2.64] ;  /* 0x0000000402037981 */ /* 0x001eac000c1e1900 */
[----:B------:R-:W2:Y:S02]  /*0180*/  LDC.64 R4, c[0x0][0x388] ;  /* 0x0000e200ff047b82 */ /* 0x000ea40000000a00 */
[----:B--2---:R-:W-:Y:S01]  /*0190*/  STG.E desc[UR4][R4.64], R3 ;  /* 0x0000000304007986 */ /* 0x004fe2000c101904 */
[----:B------:R-:W-:Y:S05]  /*01a0*/  EXIT ;  /* 0x000000000000794d */ /* 0x000fea0003800000 */
.L_x_3:
[----:B------:R-:W-:-:S00]  /*01b0*/  BRA `(.L_x_3) ;  /* 0xfffffffc00fc7947 */ /* 0x000fc0000383ffff */
[----:B------:R-:W-:-:S00]  /*01c0*/  NOP ;  /* 0x0000000000007918 */ /* 0x000fc00000000000 */
        /* <DEDUP_REMOVED lines=11> */
.L_x_8:


//--------------------- .text._Z15sumReduceKernelPfS_ --------------------------
	.section	.text._Z15sumReduceKernelPfS_,"ax",@progbits
	.align	128
        .global         _Z15sumReduceKernelPfS_
        .type           _Z15sumReduceKernelPfS_,@function
        .size           _Z15sumReduceKernelPfS_,(.L_x_9 - _Z15sumReduceKernelPfS_)
        .other          _Z15sumReduceKernelPfS_,@"STO_CUDA_ENTRY STV_DEFAULT"
_Z15sumReduceKernelPfS_:
.text._Z15sumReduceKernelPfS_:
[----:B------:R-:W-:Y:S01]  /*0000*/  LDC R1, c[0x0][0x37c] ;  /* 0x0000df00ff017b82 */ /* 0x000fe20000000800 */
[----:B------:R-:W0:Y:S07]  /*0010*/  S2R R11, SR_TID.X ;  /* 0x00000000000b7919 */ /* 0x000e2e0000002100 */
[----:B------:R-:W1:Y:S01]  /*0020*/  LDC.64 R2, c[0x0][0x380] ;  /* 0x0000e000ff027b82 */ /* 0x000e620000000a00 */
[----:B------:R-:W-:Y:S01]  /*0030*/  IMAD.MOV.U32 R7, RZ, RZ, 0x1 ;  /* 0x00000001ff077424 */ /* 0x000fe200078e00ff */
[----:B------:R-:W2:Y:S01]  /*0040*/  LDCU.64 UR4, c[0x0][0x358] ;  /* 0x00006b00ff0477ac */ /* 0x000ea20008000a00 */
[----:B------:R-:W3:Y:S01]  /*0050*/  LDCU UR6, c[0x0][0x360] ;  /* 0x00006c00ff0677ac */ /* 0x000ee20008000800 */
[----:B0-----:R-:W-:-:S04]  /*0060*/  IMAD.SHL.U32 R5, R11, 0x2, RZ ;  /* 0x000000020b057824 */ /* 0x001fc800078e00ff */
[----:B-123--:R-:W-:-:S07]  /*0070*/  IMAD.WIDE.U32 R2, R5, 0x4, R2 ;  /* 0x0000000405027825 */ /* 0x00efce00078e0002 */
.L_x_6:
[----:B------:R-:W-:Y:S01]  /*0080*/  IADD3 R0, PT, PT, R7, -0x1, RZ ;  /* 0xffffffff07007810 */ /* 0x000fe20007ffe0ff */
[----:B------:R-:W-:Y:S03]  /*0090*/  BSSY.RECONVERGENT B0, `(.L_x_4) ;  /* 0x0000008000007945 */ /* 0x000fe60003800200 */
[----:B------:R-:W-:-:S13]  /*00a0*/  LOP3.LUT P0, RZ, R0, R11, RZ, 0xc0, !PT ;  /* 0x0000000b00ff7212 */ /* 0x000fda000780c0ff */
[----:B0-----:R-:W-:Y:S05]  /*00b0*/  @P0 BRA `(.L_x_5) ;  /* 0x0000000000140947 */ /* 0x001fea0003800000 */
[----:B------:R-:W-:Y:S01]  /*00c0*/  IMAD.WIDE R4, R7, 0x4, R2 ;  /* 0x0000000407047825 */ /* 0x000fe200078e0202 */
[----:B------:R-:W2:Y:S05]  /*00d0*/  LDG.E R9, desc[UR4][R2.64] ;  /* 0x0000000402097981 */ /* 0x000eaa000c1e1900 */
[----:B------:R-:W2:Y:S02]  /*00e0*/  LDG.E R4, desc[UR4][R4.64] ;  /* 0x0000000404047981 */ /* 0x000ea4000c1e1900 */
[----:B--2---:R-:W-:-:S05]  /*00f0*/  FADD R9, R4, R9 ;  /* 0x0000000904097221 */ /* 0x004fca0000000000 */
[----:B------:R0:W-:Y:S02]  /*0100*/  STG.E desc[UR4][R2.64], R9 ;  /* 0x0000000902007986 */ /* 0x0001e4000c101904 */
.L_x_5:
[----:B------:R-:W-:Y:S05]  /*0110*/  BSYNC.RECONVERGENT B0 ;  /* 0x0000000000007941 */ /* 0x000fea0003800200 */
.L_x_4:
[----:B------:R-:W-:Y:S01]  /*0120*/  SHF.L.U32 R7, R7, 0x1, RZ ;  /* 0x0000000107077819 */ /* 0x000fe200000006ff */
[----:B------:R-:W-:Y:S03]  /*0130*/  BAR.SYNC.DEFER_BLOCKING 0x0 ;  /* 0x0000000000007b1d */ /* 0x000fe60000010000 */
[----:B------:R-:W-:-:S13]  /*0140*/  ISETP.GT.U32.AND P0, PT, R7, UR6, PT ;  /* 0x0000000607007c0c */ /* 0x000fda000bf04070 */
[----:B------:R-:W-:Y:S05]  /*0150*/  @!P0 BRA `(.L_x_6) ;  /* 0xfffffffc00c88947 */ /* 0x000fea000383ffff */
[----:B------:R-:W-:-:S13]  /*0160*/  ISETP.NE.AND P0, PT, R11, RZ, PT ;  /* 0x000000ff0b00720c */ /* 0x000fda0003f05270 */
[----:B------:R-:W-:Y:S05]  /*0170*/  @P0 EXIT ;  /* 0x000000000000094d */ /* 0x000fea0003800000 */
[----:B0-----:R-:W0:Y:S02]  /*0180*/  LDC.64 R2, c[0x0][0x380] ;  /* 0x0000e000ff027b82 */ /* 0x001e240000000a00 */
[----:B0-----:R-:W2:Y:S06]  /*0190*/  LDG.E R3, desc[UR4][R2.64] ;  /* 0x0000000402037981 */ /* 0x001eac000c1e1900 */
[----:B------:R-:W2:Y:S02]  /*01a0*/  LDC.64 R4, c[0x0][0x388] ;  /* 0x0000e200ff047b82 */ /* 0x000ea40000000a00 */
[----:B--2---:R-:W-:Y:S01]  /*01b0*/  STG.E desc[UR4][R4.64], R3 ;  /* 0x0000000304007986 */ /* 0x004fe2000c101904 */
[----:B------:R-:W-:Y:S05]  /*01c0*/  EXIT ;  /* 0x000000000000794d */ /* 0x000fea0003800000 */
.L_x_7:
        /* <DEDUP_REMOVED lines=11> */
.L_x_9:


//--------------------- .nv.shared.reserved.0     --------------------------
	.section	.nv.shared.reserved.0,"aw",@nobits
	.weak		__nv_reservedSMEM_offset_0_alias
	.size		__nv_reservedSMEM_offset_0_alias, 0, 64
	.other		__nv_reservedSMEM_offset_0_alias,@"STO_CUDA_RESERVED_SHARED STV_DEFAULT"
__nv_reservedSMEM_offset_0_alias:
	.zero		0
	.zero		64


//--------------------- .nv.constant0._Z25sumReduceConvergentKernelPfS_ --------------------------
	.section	.nv.constant0._Z25sumReduceConvergentKernelPfS_,"a",@progbits
	.sectionflags	@""
	.align	4
.nv.constant0._Z25sumReduceConvergentKernelPfS_:
	.zero		912


//--------------------- .nv.constant0._Z15sumReduceKernelPfS_ --------------------------
	.section	.nv.constant0._Z15sumReduceKernelPfS_,"a",@progbits
	.sectionflags	@""
	.align	4
.nv.constant0._Z15sumReduceKernelPfS_:
	.zero		912


//--------------------- SYMBOLS --------------------------

	.type		.nv.reservedSmem.offset0,@object
	.size		.nv.reservedSmem.offset0,0x4
